	.headerflags	@"EF_CUDA_TEXMODE_UNIFIED EF_CUDA_64BIT_ADDRESS EF_CUDA_ACCELERATORS EF_CUDA_SM90 EF_CUDA_VIRTUAL_SM(EF_CUDA_SM90)"
	.elftype	@"ET_EXEC"


//--------------------- .nv.info                  --------------------------
	.section	.nv.info,"",@"SHT_CUDA_INFO"
	.align	4


	//----- nvinfo : EIATTR_REGCOUNT
	.align		4
        /*0000*/ 	.byte	0x04, 0x2f
        /*0002*/ 	.short	(.L_3 - .L_2)
	.align		4
.L_2:
        /*0004*/ 	.word	index@(triton_poi_fused__native_batch_norm_legit_no_training_relu_14)
        /*0008*/ 	.word	0x00000010


	//----- nvinfo : EIATTR_MIN_STACK_SIZE
	.align		4
.L_3:
        /*000c*/ 	.byte	0x04, 0x12
        /*000e*/ 	.short	(.L_5 - .L_4)
	.align		4
.L_4:
        /*0010*/ 	.word	index@(triton_poi_fused__native_batch_norm_legit_no_training_relu_14)
        /*0014*/ 	.word	0x00000000


	//----- nvinfo : EIATTR_FRAME_SIZE
	.align		4
.L_5:
        /*0018*/ 	.byte	0x04, 0x11
        /*001a*/ 	.short	(.L_7 - .L_6)
	.align		4
.L_6:
        /*001c*/ 	.word	index@(triton_poi_fused__native_batch_norm_legit_no_training_relu_14)
        /*0020*/ 	.word	0x00000000


	//----- nvinfo : EIATTR_MIN_STACK_SIZE
	.align		4
.L_7:
        /*0024*/ 	.byte	0x04, 0x12
        /*0026*/ 	.short	(.L_9 - .L_8)
	.align		4
.L_8:
        /*0028*/ 	.word	index@(triton_poi_fused__native_batch_norm_legit_no_training_relu_14)
        /*002c*/ 	.word	0x00000000
.L_9:


//--------------------- .nv.info.triton_poi_fused__native_batch_norm_legit_no_training_relu_14 --------------------------
	.section	.nv.info.triton_poi_fused__native_batch_norm_legit_no_training_relu_14,"",@"SHT_CUDA_INFO"
	.sectionflags	@""
	.align	4


	//----- nvinfo : EIATTR_CUDA_API_VERSION
	.align		4
        /*0000*/ 	.byte	0x04, 0x37
        /*0002*/ 	.short	(.L_11 - .L_10)
.L_10:
        /*0004*/ 	.word	0x0000007c


	//----- nvinfo : EIATTR_KPARAM_INFO
	.align		4
.L_11:
        /*0008*/ 	.byte	0x04, 0x17
        /*000a*/ 	.short	(.L_13 - .L_12)
.L_12:
        /*000c*/ 	.word	0x00000000
        /*0010*/ 	.short	0x0006
        /*0012*/ 	.short	0x0030
        /*0014*/ 	.byte	0x00, 0xf0, 0x11, 0x00


	//----- nvinfo : EIATTR_KPARAM_INFO
	.align		4
.L_13:
        /*0018*/ 	.byte	0x04, 0x17
        /*001a*/ 	.short	(.L_15 - .L_14)
.L_14:
        /*001c*/ 	.word	0x00000000
        /*0020*/ 	.short	0x0005
        /*0022*/ 	.short	0x0028
        /*0024*/ 	.byte	0x00, 0xf4, 0x21, 0x00


	//----- nvinfo : EIATTR_KPARAM_INFO
	.align		4
.L_15:
        /*0028*/ 	.byte	0x04, 0x17
        /*002a*/ 	.short	(.L_17 - .L_16)
.L_16:
        /*002c*/ 	.word	0x00000000
        /*0030*/ 	.short	0x0004
        /*0032*/ 	.short	0x0020
        /*0034*/ 	.byte	0x00, 0xf4, 0x21, 0x00


	//----- nvinfo : EIATTR_KPARAM_INFO
	.align		4
.L_17:
        /*0038*/ 	.byte	0x04, 0x17
        /*003a*/ 	.short	(.L_19 - .L_18)
.L_18:
        /*003c*/ 	.word	0x00000000
        /*0040*/ 	.short	0x0003
        /*0042*/ 	.short	0x0018
        /*0044*/ 	.byte	0x00, 0xf4, 0x21, 0x00


	//----- nvinfo : EIATTR_KPARAM_INFO
	.align		4
.L_19:
        /*0048*/ 	.byte	0x04, 0x17
        /*004a*/ 	.short	(.L_21 - .L_20)
.L_20:
        /*004c*/ 	.word	0x00000000
        /*0050*/ 	.short	0x0002
        /*0052*/ 	.short	0x0010
        /*0054*/ 	.byte	0x00, 0xf4, 0x21, 0x00


	//----- nvinfo : EIATTR_KPARAM_INFO
	.align		4
.L_21:
        /*0058*/ 	.byte	0x04, 0x17
        /*005a*/ 	.short	(.L_23 - .L_22)
.L_22:
        /*005c*/ 	.word	0x00000000
        /*0060*/ 	.short	0x0001
        /*0062*/ 	.short	0x0008
        /*0064*/ 	.byte	0x00, 0xf4, 0x21, 0x00


	//----- nvinfo : EIATTR_KPARAM_INFO
	.align		4
.L_23:
        /*0068*/ 	.byte	0x04, 0x17
        /*006a*/ 	.short	(.L_25 - .L_24)
.L_24:
        /*006c*/ 	.word	0x00000000
        /*0070*/ 	.short	0x0000
        /*0072*/ 	.short	0x0000
        /*0074*/ 	.byte	0x00, 0xf4, 0x21, 0x00


	//----- nvinfo : EIATTR_SPARSE_MMA_MASK
	.align		4
.L_25:
        /*0078*/ 	.byte	0x03, 0x50
        /*007a*/ 	.short	0x0000


	//----- nvinfo : EIATTR_MAXREG_COUNT
	.align		4
        /*007c*/ 	.byte	0x03, 0x1b
        /*007e*/ 	.short	0x00ff


	//----- nvinfo : EIATTR_EXIT_INSTR_OFFSETS
	.align		4
        /*0080*/ 	.byte	0x04, 0x1c
        /*0082*/ 	.short	(.L_27 - .L_26)


	//   ....[0]....
.L_26:
        /*0084*/ 	.word	0x000002d0


	//----- nvinfo : EIATTR_REQNTID
	.align		4
.L_27:
        /*0088*/ 	.byte	0x04, 0x10
        /*008a*/ 	.short	(.L_29 - .L_28)
.L_28:
        /*008c*/ 	.word	0x00000080
        /*0090*/ 	.word	0x00000001
        /*0094*/ 	.word	0x00000001


	//----- nvinfo : EIATTR_CBANK_PARAM_SIZE
	.align		4
.L_29:
        /*0098*/ 	.byte	0x03, 0x19
        /*009a*/ 	.short	0x0034


	//----- nvinfo : EIATTR_PARAM_CBANK
	.align		4
        /*009c*/ 	.byte	0x04, 0x0a
        /*009e*/ 	.short	(.L_31 - .L_30)
	.align		4
.L_30:
        /*00a0*/ 	.word	index@(.nv.constant0.triton_poi_fused__native_batch_norm_legit_no_training_relu_14)
        /*00a4*/ 	.short	0x0210
        /*00a6*/ 	.short	0x0034


	//----- nvinfo : EIATTR_SW_WAR
	.align		4
.L_31:
        /*00a8*/ 	.byte	0x04, 0x36
        /*00aa*/ 	.short	(.L_33 - .L_32)
.L_32:
        /*00ac*/ 	.word	0x00000008
.L_33:


//--------------------- .nv.callgraph             --------------------------
	.section	.nv.callgraph,"",@"SHT_CUDA_CALLGRAPH"
	.align	4
	.sectionentsize	8
	.align		4
        /*0000*/ 	.word	0x00000000
	.align		4
        /*0004*/ 	.word	0xffffffff
	.align		4
        /*0008*/ 	.word	0x00000000
	.align		4
        /*000c*/ 	.word	0xfffffffe
	.align		4
        /*0010*/ 	.word	0x00000000
	.align		4
        /*0014*/ 	.word	0xfffffffd
	.align		4
        /*0018*/ 	.word	0x00000000
	.align		4
        /*001c*/ 	.word	0xfffffffc


//--------------------- .nv.constant4             --------------------------
	.section	.nv.constant4,"a",@progbits
	.align	8
	.align		8
.nv.constant4:
        /*0000*/ 	.dword	_$_str
	.align		8
        /*0008*/ 	.dword	_$_str_$_2


//--------------------- .text.triton_poi_fused__native_batch_norm_legit_no_training_relu_14 --------------------------
	.section	.text.triton_poi_fused__native_batch_norm_legit_no_training_relu_14,"ax",@progbits
	.align	128
        .global         triton_poi_fused__native_batch_norm_legit_no_training_relu_14
        .type           triton_poi_fused__native_batch_norm_legit_no_training_relu_14,@function
        .size           triton_poi_fused__native_batch_norm_legit_no_training_relu_14,(.L_x_1 - triton_poi_fused__native_batch_norm_legit_no_training_relu_14)
        .other          triton_poi_fused__native_batch_norm_legit_no_training_relu_14,@"STO_CUDA_ENTRY STV_DEFAULT"
triton_poi_fused__native_batch_norm_legit_no_training_relu_14:
.text.triton_poi_fused__native_batch_norm_legit_no_training_relu_14:
[----:B------:R-:W-:Y:S01]  /*0000*/  LDC R1, c[0x0][0x28] ;  /* 0x00000a00ff017b82 */ /* 0x000fe20000000800 */
[----:B------:R-:W1:Y:S07]  /*0010*/  S2R R0, SR_TID.X ;  /* 0x0000000000007919 */ /* 0x000e6e0000002100 */
[----:B------:R-:W2:Y:S01]  /*0020*/  LDC.64 R6, c[0x0][0x220] ;  /* 0x00008800ff067b82 */ /* 0x000ea20000000a00 */
[----:B------:R-:W-:Y:S01]  /*0030*/  ULDC.64 UR4, c[0x0][0x208] ;  /* 0x0000820000047ab9 */ /* 0x000fe20000000a00 */
[----:B------:R-:W3:Y:S06]  /*0040*/  S2R R3, SR_CTAID.X ;  /* 0x0000000000037919 */ /* 0x000eec0000002500 */
[----:B------:R-:W4:Y:S08]  /*0050*/  LDC.64 R4, c[0x0][0x218] ;  /* 0x00008600ff047b82 */ /* 0x000f300000000a00 */
[----:B------:R-:W5:Y:S08]  /*0060*/  LDC.64 R8, c[0x0][0x228] ;  /* 0x00008a00ff087b82 */ /* 0x000f700000000a00 */
[----:B------:R-:W5:Y:S01]  /*0070*/  LDC.64 R10, c[0x0][0x230] ;  /* 0x00008c00ff0a7b82 */ /* 0x000f620000000a00 */
[----:B-1----:R-:W-:-:S02]  /*0080*/  LOP3.LUT R0, R0, 0x7f, RZ, 0xc0, !PT ;  /* 0x0000007f00007812 */ /* 0x002fc400078ec0ff */
[----:B---3--:R-:W-:Y:S02]  /*0090*/  SHF.R.S32.HI R2, RZ, 0x18, R3 ;  /* 0x00000018ff027819 */ /* 0x008fe40000011403 */
[----:B------:R-:W-:Y:S02]  /*00a0*/  LEA R0, R3, R0, 0x7 ;  /* 0x0000000003007211 */ /* 0x000fe400078e38ff */
[----:B------:R-:W-:-:S04]  /*00b0*/  SGXT R3, R2, 0x1 ;  /* 0x000000010203781a */ /* 0x000fc80000000200 */
[----:B------:R-:W-:-:S04]  /*00c0*/  LEA.HI R3, R3, R0, RZ, 0x8 ;  /* 0x0000000003037211 */ /* 0x000fc800078f40ff */
[----:B------:R-:W-:-:S04]  /*00d0*/  LOP3.LUT R3, R3, 0xffffff00, RZ, 0xc0, !PT ;  /* 0xffffff0003037812 */ /* 0x000fc800078ec0ff */
[----:B------:R-:W-:Y:S02]  /*00e0*/  IADD3 R13, R0, -R3, RZ ;  /* 0x80000003000d7210 */ /* 0x000fe40007ffe0ff */
[----:B------:R-:W1:Y:S03]  /*00f0*/  LDC.64 R2, c[0x0][0x210] ;  /* 0x00008400ff027b82 */ /* 0x000e660000000a00 */
[----:B--2---:R-:W-:-:S06]  /*0100*/  IMAD.WIDE R6, R13, 0x4, R6 ;  /* 0x000000040d067825 */ /* 0x004fcc00078e0206 */
[----:B------:R-:W2:Y:S01]  /*0110*/  LDG.E.EL R6, desc[UR4][R6.64] ;  /* 0x0000000406067981 */ /* 0x000ea2000c2e1900 */
[----:B----4-:R-:W-:-:S04]  /*0120*/  IMAD.WIDE R4, R13, 0x4, R4 ;  /* 0x000000040d047825 */ /* 0x010fc800078e0204 */
[C---:B-----5:R-:W-:Y:S02]  /*0130*/  IMAD.WIDE R8, R13.reuse, 0x4, R8 ;  /* 0x000000040d087825 */ /* 0x060fe400078e0208 */
[----:B------:R3:W4:Y:S02]  /*0140*/  LDG.E.EL R5, desc[UR4][R4.64] ;  /* 0x0000000404057981 */ /* 0x000724000c2e1900 */
[----:B0-----:R-:W-:Y:S02]  /*0150*/  IMAD.WIDE R10, R13, 0x4, R10 ;  /* 0x000000040d0a7825 */ /* 0x001fe400078e020a */
[----:B------:R-:W5:Y:S02]  /*0160*/  LDG.E.EL R8, desc[UR4][R8.64] ;  /* 0x0000000408087981 */ /* 0x000f64000c2e1900 */
[C---:B-1----:R-:W-:Y:S02]  /*0170*/  IMAD.WIDE R2, R0.reuse, 0x4, R2 ;  /* 0x0000000400027825 */ /* 0x042fe400078e0202 */
[----:B------:R-:W5:Y:S04]  /*0180*/  LDG.E.EL R11, desc[UR4][R10.64] ;  /* 0x000000040a0b7981 */ /* 0x000f68000c2e1900 */
[----:B------:R0:W4:Y:S01]  /*0190*/  LDG.E R12, desc[UR4][R2.64] ;  /* 0x00000004020c7981 */ /* 0x000122000c1e1900 */
[----:B---3--:R-:W-:Y:S01]  /*01a0*/  HFMA2.MMA R4, -RZ, RZ, 1.625, 0 ;  /* 0x3e800000ff047435 */ /* 0x008fe200000001ff */
[----:B0-----:R-:W0:Y:S02]  /*01b0*/  LDC.64 R2, c[0x0][0x238] ;  /* 0x00008e00ff027b82 */ /* 0x001e240000000a00 */
[----:B0-----:R-:W-:-:S04]  /*01c0*/  IMAD.WIDE R2, R0, 0x4, R2 ;  /* 0x0000000400027825 */ /* 0x001fc800078e0202 */
[----:B--2---:R-:W-:-:S04]  /*01d0*/  FADD R6, R6, 9.9999997473787516356e-06 ;  /* 0x3727c5ac06067421 */ /* 0x004fc80000000000 */
[----:B------:R-:W0:Y:S02]  /*01e0*/  MUFU.SQRT R7, R6 ;  /* 0x0000000600077308 */ /* 0x000e240000002000 */
[C---:B0-----:R-:W-:Y:S02]  /*01f0*/  FSETP.GT.AND P0, PT, R7.reuse, 8.50705917302346158658e+37, PT ;  /* 0x7e8000000700780b */ /* 0x041fe40003f04000 */
[----:B------:R-:W-:-:S11]  /*0200*/  FSETP.GEU.AND P1, PT, R7, 1.175494350822287508e-38, PT ;  /* 0x008000000700780b */ /* 0x000fd60003f2e000 */
[----:B------:R-:W-:-:S04]  /*0210*/  @P0 FMUL R7, R7, 0.25 ;  /* 0x3e80000007070820 */ /* 0x000fc80000400000 */
[----:B------:R-:W-:-:S06]  /*0220*/  @!P1 FMUL R7, R7, 16777216 ;  /* 0x4b80000007079820 */ /* 0x000fcc0000400000 */
[----:B------:R-:W0:Y:S01]  /*0230*/  MUFU.RCP R7, R7 ;  /* 0x0000000700077308 */ /* 0x000e220000001000 */
[----:B------:R-:W-:Y:S01]  /*0240*/  FSEL R4, R4, 1, P0 ;  /* 0x3f80000004047808 */ /* 0x000fe20000000000 */
[----:B----4-:R-:W-:-:S04]  /*0250*/  FADD R5, R12, -R5 ;  /* 0x800000050c057221 */ /* 0x010fc80000000000 */
[----:B------:R-:W-:-:S04]  /*0260*/  @!P1 FMUL R4, R4, 16777216 ;  /* 0x4b80000004049820 */ /* 0x000fc80000400000 */
[----:B0-----:R-:W-:-:S04]  /*0270*/  FMUL R4, R7, R4 ;  /* 0x0000000407047220 */ /* 0x001fc80000400000 */
[----:B------:R-:W-:-:S04]  /*0280*/  FMUL R4, R5, R4 ;  /* 0x0000000405047220 */ /* 0x000fc80000400000 */
[----:B-----5:R-:W-:-:S05]  /*0290*/  FFMA R4, R8, R4, R11 ;  /* 0x0000000408047223 */ /* 0x020fca000000000b */
[----:B------:R-:W-:-:S04]  /*02a0*/  FSETP.GEU.AND P0, PT, R4, RZ, PT ;  /* 0x000000ff0400720b */ /* 0x000fc80003f0e000 */
[----:B------:R-:W-:-:S05]  /*02b0*/  FSEL R5, R4, RZ, P0 ;  /* 0x000000ff04057208 */ /* 0x000fca0000000000 */
[----:B------:R-:W-:Y:S01]  /*02c0*/  STG.E desc[UR4][R2.64], R5 ;  /* 0x0000000502007986 */ /* 0x000fe2000c101904 */
[----:B------:R-:W-:Y:S05]  /*02d0*/  EXIT ;  /* 0x000000000000794d */ /* 0x000fea0003800000 */
.L_x_0:
[----:B------:R-:W-:-:S00]  /*02e0*/  BRA `(.L_x_0) ;  /* 0xfffffffc00fc7947 */ /* 0x000fc0000383ffff */
[----:B------:R-:W-:-:S00]  /*02f0*/  NOP ;  /* 0x0000000000007918 */ /* 0x000fc00000000000 */
        /* <DEDUP_REMOVED lines=8> */
.L_x_1:


//--------------------- .nv.global.init           --------------------------
	.section	.nv.global.init,"aw",@progbits
.nv.global.init:
	.type		_$_str,@object
	.size		_$_str,(_$_str_$_2 - _$_str)
_$_str:
        /*0000*/ 	.byte	0x5f, 0x5f, 0x43, 0x55, 0x44, 0x41, 0x5f, 0x46, 0x54, 0x5a, 0x00
	.type		_$_str_$_2,@object
	.size		_$_str_$_2,(.L_1 - _$_str_$_2)
_$_str_$_2:
        /*000b*/ 	.byte	0x5f, 0x5f, 0x43, 0x55, 0x44, 0x41, 0x5f, 0x50, 0x52, 0x45, 0x43, 0x5f, 0x53, 0x51, 0x52, 0x54
        /*001b*/ 	.byte	0x00
.L_1:


//--------------------- .nv.constant0.triton_poi_fused__native_batch_norm_legit_no_training_relu_14 --------------------------
	.section	.nv.constant0.triton_poi_fused__native_batch_norm_legit_no_training_relu_14,"a",@progbits
	.sectionflags	@""
	.align	4
.nv.constant0.triton_poi_fused__native_batch_norm_legit_no_training_relu_14:
	.zero		580
